	.headerflags	@"EF_CUDA_TEXMODE_UNIFIED EF_CUDA_64BIT_ADDRESS EF_CUDA_ACCELERATORS EF_CUDA_SM90 EF_CUDA_VIRTUAL_SM(EF_CUDA_SM90)"
	.elftype	@"ET_EXEC"


//--------------------- .nv.info                  --------------------------
	.section	.nv.info,"",@"SHT_CUDA_INFO"
	.align	4


	//----- nvinfo : EIATTR_REGCOUNT
	.align		4
        /*0000*/ 	.byte	0x04, 0x2f
        /*0002*/ 	.short	(.L_3 - .L_2)
	.align		4
.L_2:
        /*0004*/ 	.word	index@(triton_poi_fused__native_batch_norm_legit_no_training_relu_0)
        /*0008*/ 	.word	0x00000020


	//----- nvinfo : EIATTR_MIN_STACK_SIZE
	.align		4
.L_3:
        /*000c*/ 	.byte	0x04, 0x12
        /*000e*/ 	.short	(.L_5 - .L_4)
	.align		4
.L_4:
        /*0010*/ 	.word	index@(triton_poi_fused__native_batch_norm_legit_no_training_relu_0)
        /*0014*/ 	.word	0x00000000


	//----- nvinfo : EIATTR_FRAME_SIZE
	.align		4
.L_5:
        /*0018*/ 	.byte	0x04, 0x11
        /*001a*/ 	.short	(.L_7 - .L_6)
	.align		4
.L_6:
        /*001c*/ 	.word	index@(triton_poi_fused__native_batch_norm_legit_no_training_relu_0)
        /*0020*/ 	.word	0x00000000


	//----- nvinfo : EIATTR_MIN_STACK_SIZE
	.align		4
.L_7:
        /*0024*/ 	.byte	0x04, 0x12
        /*0026*/ 	.short	(.L_9 - .L_8)
	.align		4
.L_8:
        /*0028*/ 	.word	index@(triton_poi_fused__native_batch_norm_legit_no_training_relu_0)
        /*002c*/ 	.word	0x00000000
.L_9:


//--------------------- .nv.info.triton_poi_fused__native_batch_norm_legit_no_training_relu_0 --------------------------
	.section	.nv.info.triton_poi_fused__native_batch_norm_legit_no_training_relu_0,"",@"SHT_CUDA_INFO"
	.sectionflags	@""
	.align	4


	//----- nvinfo : EIATTR_CUDA_API_VERSION
	.align		4
        /*0000*/ 	.byte	0x04, 0x37
        /*0002*/ 	.short	(.L_11 - .L_10)
.L_10:
        /*0004*/ 	.word	0x0000007c


	//----- nvinfo : EIATTR_KPARAM_INFO
	.align		4
.L_11:
        /*0008*/ 	.byte	0x04, 0x17
        /*000a*/ 	.short	(.L_13 - .L_12)
.L_12:
        /*000c*/ 	.word	0x00000000
        /*0010*/ 	.short	0x0006
        /*0012*/ 	.short	0x0030
        /*0014*/ 	.byte	0x00, 0xf0, 0x11, 0x00


	//----- nvinfo : EIATTR_KPARAM_INFO
	.align		4
.L_13:
        /*0018*/ 	.byte	0x04, 0x17
        /*001a*/ 	.short	(.L_15 - .L_14)
.L_14:
        /*001c*/ 	.word	0x00000000
        /*0020*/ 	.short	0x0005
        /*0022*/ 	.short	0x0028
        /*0024*/ 	.byte	0x00, 0xf4, 0x21, 0x00


	//----- nvinfo : EIATTR_KPARAM_INFO
	.align		4
.L_15:
        /*0028*/ 	.byte	0x04, 0x17
        /*002a*/ 	.short	(.L_17 - .L_16)
.L_16:
        /*002c*/ 	.word	0x00000000
        /*0030*/ 	.short	0x0004
        /*0032*/ 	.short	0x0020
        /*0034*/ 	.byte	0x00, 0xf4, 0x21, 0x00


	//----- nvinfo : EIATTR_KPARAM_INFO
	.align		4
.L_17:
        /*0038*/ 	.byte	0x04, 0x17
        /*003a*/ 	.short	(.L_19 - .L_18)
.L_18:
        /*003c*/ 	.word	0x00000000
        /*0040*/ 	.short	0x0003
        /*0042*/ 	.short	0x0018
        /*0044*/ 	.byte	0x00, 0xf4, 0x21, 0x00


	//----- nvinfo : EIATTR_KPARAM_INFO
	.align		4
.L_19:
        /*0048*/ 	.byte	0x04, 0x17
        /*004a*/ 	.short	(.L_21 - .L_20)
.L_20:
        /*004c*/ 	.word	0x00000000
        /*0050*/ 	.short	0x0002
        /*0052*/ 	.short	0x0010
        /*0054*/ 	.byte	0x00, 0xf4, 0x21, 0x00


	//----- nvinfo : EIATTR_KPARAM_INFO
	.align		4
.L_21:
        /*0058*/ 	.byte	0x04, 0x17
        /*005a*/ 	.short	(.L_23 - .L_22)
.L_22:
        /*005c*/ 	.word	0x00000000
        /*0060*/ 	.short	0x0001
        /*0062*/ 	.short	0x0008
        /*0064*/ 	.byte	0x00, 0xf4, 0x21, 0x00


	//----- nvinfo : EIATTR_KPARAM_INFO
	.align		4
.L_23:
        /*0068*/ 	.byte	0x04, 0x17
        /*006a*/ 	.short	(.L_25 - .L_24)
.L_24:
        /*006c*/ 	.word	0x00000000
        /*0070*/ 	.short	0x0000
        /*0072*/ 	.short	0x0000
        /*0074*/ 	.byte	0x00, 0xf4, 0x21, 0x00


	//----- nvinfo : EIATTR_SPARSE_MMA_MASK
	.align		4
.L_25:
        /*0078*/ 	.byte	0x03, 0x50
        /*007a*/ 	.short	0x0000


	//----- nvinfo : EIATTR_MAXREG_COUNT
	.align		4
        /*007c*/ 	.byte	0x03, 0x1b
        /*007e*/ 	.short	0x00ff


	//----- nvinfo : EIATTR_EXIT_INSTR_OFFSETS
	.align		4
        /*0080*/ 	.byte	0x04, 0x1c
        /*0082*/ 	.short	(.L_27 - .L_26)


	//   ....[0]....
.L_26:
        /*0084*/ 	.word	0x000006e0


	//----- nvinfo : EIATTR_REQNTID
	.align		4
.L_27:
        /*0088*/ 	.byte	0x04, 0x10
        /*008a*/ 	.short	(.L_29 - .L_28)
.L_28:
        /*008c*/ 	.word	0x00000080
        /*0090*/ 	.word	0x00000001
        /*0094*/ 	.word	0x00000001


	//----- nvinfo : EIATTR_CBANK_PARAM_SIZE
	.align		4
.L_29:
        /*0098*/ 	.byte	0x03, 0x19
        /*009a*/ 	.short	0x0034


	//----- nvinfo : EIATTR_PARAM_CBANK
	.align		4
        /*009c*/ 	.byte	0x04, 0x0a
        /*009e*/ 	.short	(.L_31 - .L_30)
	.align		4
.L_30:
        /*00a0*/ 	.word	index@(.nv.constant0.triton_poi_fused__native_batch_norm_legit_no_training_relu_0)
        /*00a4*/ 	.short	0x0210
        /*00a6*/ 	.short	0x0034


	//----- nvinfo : EIATTR_SW_WAR
	.align		4
.L_31:
        /*00a8*/ 	.byte	0x04, 0x36
        /*00aa*/ 	.short	(.L_33 - .L_32)
.L_32:
        /*00ac*/ 	.word	0x00000008
.L_33:


//--------------------- .nv.callgraph             --------------------------
	.section	.nv.callgraph,"",@"SHT_CUDA_CALLGRAPH"
	.align	4
	.sectionentsize	8
	.align		4
        /*0000*/ 	.word	0x00000000
	.align		4
        /*0004*/ 	.word	0xffffffff
	.align		4
        /*0008*/ 	.word	0x00000000
	.align		4
        /*000c*/ 	.word	0xfffffffe
	.align		4
        /*0010*/ 	.word	0x00000000
	.align		4
        /*0014*/ 	.word	0xfffffffd
	.align		4
        /*0018*/ 	.word	0x00000000
	.align		4
        /*001c*/ 	.word	0xfffffffc


//--------------------- .nv.constant4             --------------------------
	.section	.nv.constant4,"a",@progbits
	.align	8
	.align		8
.nv.constant4:
        /*0000*/ 	.dword	_$_str
	.align		8
        /*0008*/ 	.dword	_$_str_$_2


//--------------------- .text.triton_poi_fused__native_batch_norm_legit_no_training_relu_0 --------------------------
	.section	.text.triton_poi_fused__native_batch_norm_legit_no_training_relu_0,"ax",@progbits
	.align	128
        .global         triton_poi_fused__native_batch_norm_legit_no_training_relu_0
        .type           triton_poi_fused__native_batch_norm_legit_no_training_relu_0,@function
        .size           triton_poi_fused__native_batch_norm_legit_no_training_relu_0,(.L_x_1 - triton_poi_fused__native_batch_norm_legit_no_training_relu_0)
        .other          triton_poi_fused__native_batch_norm_legit_no_training_relu_0,@"STO_CUDA_ENTRY STV_DEFAULT"
triton_poi_fused__native_batch_norm_legit_no_training_relu_0:
.text.triton_poi_fused__native_batch_norm_legit_no_training_relu_0:
[----:B------:R-:W-:Y:S01]  /*0000*/  LDC R1, c[0x0][0x28] ;  /* 0x00000a00ff017b82 */ /* 0x000fe20000000800 */
[----:B------:R-:W1:Y:S01]  /*0010*/  S2R R0, SR_TID.X ;  /* 0x0000000000007919 */ /* 0x000e620000002100 */
[----:B------:R-:W-:-:S06]  /*0020*/  ULDC.64 UR4, c[0x0][0x208] ;  /* 0x0000820000047ab9 */ /* 0x000fcc0000000a00 */
[----:B------:R-:W2:Y:S01]  /*0030*/  LDC.64 R16, c[0x0][0x218] ;  /* 0x00008600ff107b82 */ /* 0x000ea20000000a00 */
[----:B------:R-:W3:Y:S07]  /*0040*/  S2R R5, SR_CTAID.X ;  /* 0x0000000000057919 */ /* 0x000eee0000002500 */
[----:B------:R-:W4:Y:S08]  /*0050*/  LDC.64 R14, c[0x0][0x210] ;  /* 0x00008400ff0e7b82 */ /* 0x000f300000000a00 */
[----:B------:R-:W5:Y:S01]  /*0060*/  LDC.64 R12, c[0x0][0x230] ;  /* 0x00008c00ff0c7b82 */ /* 0x000f620000000a00 */
[----:B-1----:R-:W-:-:S02]  /*0070*/  SHF.L.U32 R0, R0, 0x2, RZ ;  /* 0x0000000200007819 */ /* 0x002fc400000006ff */
[----:B---3--:R-:W-:Y:S02]  /*0080*/  SHF.R.S32.HI R3, RZ, 0x15, R5 ;  /* 0x00000015ff037819 */ /* 0x008fe40000011405 */
[----:B------:R-:W-:Y:S02]  /*0090*/  LOP3.LUT R0, R0, 0x1fc, RZ, 0xc0, !PT ;  /* 0x000001fc00007812 */ /* 0x000fe400078ec0ff */
[----:B------:R-:W-:Y:S02]  /*00a0*/  SGXT R3, R3, 0x1 ;  /* 0x000000010303781a */ /* 0x000fe40000000200 */
[----:B------:R-:W-:-:S04]  /*00b0*/  LEA R18, R5, R0, 0xa ;  /* 0x0000000005127211 */ /* 0x000fc800078e50ff */
[----:B------:R-:W-:Y:S02]  /*00c0*/  LEA.HI R0, R3, R18, RZ, 0xc ;  /* 0x0000001203007211 */ /* 0x000fe400078f60ff */
[----:B------:R-:W1:Y:S02]  /*00d0*/  LDC.64 R2, c[0x0][0x220] ;  /* 0x00008800ff027b82 */ /* 0x000e640000000a00 */
[----:B------:R-:W-:Y:S02]  /*00e0*/  SHF.R.S32.HI R23, RZ, 0xc, R0 ;  /* 0x0000000cff177819 */ /* 0x000fe40000011400 */
[----:B------:R-:W-:-:S03]  /*00f0*/  IADD3 R0, R0, 0x200, RZ ;  /* 0x0000020000007810 */ /* 0x000fc60007ffe0ff */
[----:B------:R-:W-:Y:S01]  /*0100*/  IMAD.HI R4, R23, 0x2aaaaaab, RZ ;  /* 0x2aaaaaab17047827 */ /* 0x000fe200078e02ff */
[----:B------:R-:W-:-:S04]  /*0110*/  SHF.R.S32.HI R0, RZ, 0xc, R0 ;  /* 0x0000000cff007819 */ /* 0x000fc80000011400 */
[----:B------:R-:W-:Y:S01]  /*0120*/  SHF.R.U32.HI R5, RZ, 0x1f, R4 ;  /* 0x0000001fff057819 */ /* 0x000fe20000011604 */
[----:B------:R-:W-:-:S03]  /*0130*/  IMAD.HI R6, R0, 0x2aaaaaab, RZ ;  /* 0x2aaaaaab00067827 */ /* 0x000fc600078e02ff */
[----:B------:R-:W-:Y:S02]  /*0140*/  LEA.HI R4, R4, R5, RZ, 0x1a ;  /* 0x0000000504047211 */ /* 0x000fe400078fd0ff */
[----:B------:R-:W-:-:S03]  /*0150*/  SHF.R.U32.HI R5, RZ, 0x1f, R6 ;  /* 0x0000001fff057819 */ /* 0x000fc60000011606 */
[----:B------:R-:W-:Y:S01]  /*0160*/  IMAD R23, R4, -0x180, R23 ;  /* 0xfffffe8004177824 */ /* 0x000fe200078e0217 */
[----:B------:R-:W-:-:S03]  /*0170*/  LEA.HI R5, R6, R5, RZ, 0x1a ;  /* 0x0000000506057211 */ /* 0x000fc600078fd0ff */
[----:B-1----:R-:W-:-:S04]  /*0180*/  IMAD.WIDE R8, R23, 0x4, R2 ;  /* 0x0000000417087825 */ /* 0x002fc800078e0202 */
[----:B------:R-:W-:Y:S01]  /*0190*/  IMAD R19, R5, -0x180, R0 ;  /* 0xfffffe8005137824 */ /* 0x000fe200078e0200 */
[----:B------:R-:W3:Y:S03]  /*01a0*/  LDG.E.EL R20, desc[UR4][R8.64] ;  /* 0x0000000408147981 */ /* 0x000ee6000c2e1900 */
[----:B------:R-:W-:Y:S02]  /*01b0*/  IMAD.WIDE R10, R19, 0x4, R2 ;  /* 0x00000004130a7825 */ /* 0x000fe400078e0202 */
[----:B------:R-:W1:Y:S03]  /*01c0*/  LDC.64 R2, c[0x0][0x228] ;  /* 0x00008a00ff027b82 */ /* 0x000e660000000a00 */
[----:B------:R-:W3:Y:S01]  /*01d0*/  LDG.E.EL R21, desc[UR4][R10.64] ;  /* 0x000000040a157981 */ /* 0x000ee2000c2e1900 */
[----:B--2---:R-:W-:-:S04]  /*01e0*/  IMAD.WIDE R26, R23, 0x4, R16 ;  /* 0x00000004171a7825 */ /* 0x004fc800078e0210 */
[----:B----4-:R-:W-:Y:S01]  /*01f0*/  IMAD.WIDE R14, R18, 0x4, R14 ;  /* 0x00000004120e7825 */ /* 0x010fe200078e020e */
[----:B------:R-:W2:Y:S04]  /*0200*/  LDG.E.EL R0, desc[UR4][R26.64] ;  /* 0x000000041a007981 */ /* 0x000ea8000c2e1900 */
[----:B------:R-:W2:Y:S01]  /*0210*/  LDG.E.128 R4, desc[UR4][R14.64] ;  /* 0x000000040e047981 */ /* 0x000ea2000c1e1d00 */
[----:B------:R-:W-:-:S03]  /*0220*/  IMAD.WIDE R16, R19, 0x4, R16 ;  /* 0x0000000413107825 */ /* 0x000fc600078e0210 */
[----:B------:R-:W4:Y:S04]  /*0230*/  LDG.E.128 R8, desc[UR4][R14.64+0x800] ;  /* 0x000800040e087981 */ /* 0x000f28000c1e1d00 */
[----:B------:R-:W4:Y:S01]  /*0240*/  LDG.E.EL R16, desc[UR4][R16.64] ;  /* 0x0000000410107981 */ /* 0x000f22000c2e1900 */
[----:B01----:R-:W-:-:S04]  /*0250*/  IMAD.WIDE R24, R23, 0x4, R2 ;  /* 0x0000000417187825 */ /* 0x003fc800078e0202 */
[----:B-----5:R-:W-:Y:S02]  /*0260*/  IMAD.WIDE R22, R23, 0x4, R12 ;  /* 0x0000000417167825 */ /* 0x020fe400078e020c */
[----:B------:R-:W5:Y:S04]  /*0270*/  LDG.E.EL R24, desc[UR4][R24.64] ;  /* 0x0000000418187981 */ /* 0x000f68000c2e1900 */
[----:B------:R-:W5:Y:S01]  /*0280*/  LDG.E.EL R23, desc[UR4][R22.64] ;  /* 0x0000000416177981 */ /* 0x000f62000c2e1900 */
[----:B------:R-:W-:-:S04]  /*0290*/  IMAD.WIDE R2, R19, 0x4, R2 ;  /* 0x0000000413027825 */ /* 0x000fc800078e0202 */
[----:B------:R-:W-:Y:S02]  /*02a0*/  IMAD.WIDE R28, R19, 0x4, R12 ;  /* 0x00000004131c7825 */ /* 0x000fe400078e020c */
[----:B------:R0:W4:Y:S04]  /*02b0*/  LDG.E.EL R12, desc[UR4][R2.64] ;  /* 0x00000004020c7981 */ /* 0x000128000c2e1900 */
[----:B------:R-:W4:Y:S01]  /*02c0*/  LDG.E.EL R13, desc[UR4][R28.64] ;  /* 0x000000041c0d7981 */ /* 0x000f22000c2e1900 */
[----:B0-----:R-:W-:Y:S01]  /*02d0*/  HFMA2.MMA R3, -RZ, RZ, 1.625, 0 ;  /* 0x3e800000ff037435 */ /* 0x001fe200000001ff */
[----:B---3--:R-:W-:-:S04]  /*02e0*/  FADD R20, R20, 9.9999997473787516356e-06 ;  /* 0x3727c5ac14147421 */ /* 0x008fc80000000000 */
[----:B------:R-:W0:Y:S01]  /*02f0*/  MUFU.SQRT R19, R20 ;  /* 0x0000001400137308 */ /* 0x000e220000002000 */
[----:B------:R-:W-:-:S07]  /*0300*/  FADD R21, R21, 9.9999997473787516356e-06 ;  /* 0x3727c5ac15157421 */ /* 0x000fce0000000000 */
[----:B------:R-:W1:Y:S01]  /*0310*/  MUFU.SQRT R25, R21 ;  /* 0x0000001500197308 */ /* 0x000e620000002000 */
[C---:B0-----:R-:W-:Y:S02]  /*0320*/  FSETP.GT.AND P0, PT, R19.reuse, 8.50705917302346158658e+37, PT ;  /* 0x7e8000001300780b */ /* 0x041fe40003f04000 */
[----:B------:R-:W-:Y:S02]  /*0330*/  FSETP.GEU.AND P2, PT, R19, 1.175494350822287508e-38, PT ;  /* 0x008000001300780b */ /* 0x000fe40003f4e000 */
[C---:B-1----:R-:W-:Y:S02]  /*0340*/  FSETP.GT.AND P1, PT, R25.reuse, 8.50705917302346158658e+37, PT ;  /* 0x7e8000001900780b */ /* 0x042fe40003f24000 */
[----:B------:R-:W-:-:S07]  /*0350*/  FSETP.GEU.AND P3, PT, R25, 1.175494350822287508e-38, PT ;  /* 0x008000001900780b */ /* 0x000fce0003f6e000 */
[----:B------:R-:W-:-:S04]  /*0360*/  @P0 FMUL R19, R19, 0.25 ;  /* 0x3e80000013130820 */ /* 0x000fc80000400000 */
[----:B------:R-:W-:Y:S01]  /*0370*/  @!P2 FMUL R19, R19, 16777216 ;  /* 0x4b8000001313a820 */ /* 0x000fe20000400000 */
[----:B------:R-:W-:-:S05]  /*0380*/  @P1 FMUL R25, R25, 0.25 ;  /* 0x3e80000019191820 */ /* 0x000fca0000400000 */
[----:B------:R-:W0:Y:S01]  /*0390*/  MUFU.RCP R19, R19 ;  /* 0x0000001300137308 */ /* 0x000e220000001000 */
[----:B------:R-:W-:Y:S01]  /*03a0*/  @!P3 FMUL R25, R25, 16777216 ;  /* 0x4b8000001919b820 */ /* 0x000fe20000400000 */
[----:B------:R-:W-:-:S06]  /*03b0*/  FSEL R2, R3, 1, P0 ;  /* 0x3f80000003027808 */ /* 0x000fcc0000000000 */
[----:B------:R-:W1:Y:S01]  /*03c0*/  MUFU.RCP R14, R25 ;  /* 0x00000019000e7308 */ /* 0x000e620000001000 */
[----:B------:R-:W-:Y:S01]  /*03d0*/  FSEL R3, R3, 1, P1 ;  /* 0x3f80000003037808 */ /* 0x000fe20000800000 */
[----:B------:R-:W-:Y:S01]  /*03e0*/  @!P2 FMUL R2, R2, 16777216 ;  /* 0x4b8000000202a820 */ /* 0x000fe20000400000 */
[----:B--2---:R-:W-:-:S03]  /*03f0*/  FADD R4, R4, -R0 ;  /* 0x8000000004047221 */ /* 0x004fc60000000000 */
[----:B------:R-:W-:Y:S01]  /*0400*/  @!P3 FMUL R3, R3, 16777216 ;  /* 0x4b8000000303b820 */ /* 0x000fe20000400000 */
[----:B0-----:R-:W-:Y:S01]  /*0410*/  FMUL R15, R19, R2 ;  /* 0x00000002130f7220 */ /* 0x001fe20000400000 */
[--C-:B------:R-:W-:Y:S01]  /*0420*/  FADD R20, R5, -R0.reuse ;  /* 0x8000000005147221 */ /* 0x100fe20000000000 */
[--C-:B------:R-:W-:Y:S01]  /*0430*/  FADD R6, R6, -R0.reuse ;  /* 0x8000000006067221 */ /* 0x100fe20000000000 */
[----:B------:R-:W-:Y:S01]  /*0440*/  FADD R0, R7, -R0 ;  /* 0x8000000007007221 */ /* 0x000fe20000000000 */
[C---:B------:R-:W-:Y:S01]  /*0450*/  FMUL R5, R15.reuse, R4 ;  /* 0x000000040f057220 */ /* 0x040fe20000400000 */
[C---:B------:R-:W-:Y:S01]  /*0460*/  FMUL R4, R15.reuse, R20 ;  /* 0x000000140f047220 */ /* 0x040fe20000400000 */
[----:B-1----:R-:W-:Y:S02]  /*0470*/  FMUL R14, R14, R3 ;  /* 0x000000030e0e7220 */ /* 0x002fe40000400000 */
[----:B------:R-:W0:Y:S01]  /*0480*/  LDC.64 R2, c[0x0][0x238] ;  /* 0x00008e00ff027b82 */ /* 0x000e220000000a00 */
[C---:B------:R-:W-:Y:S01]  /*0490*/  FMUL R20, R15.reuse, R6 ;  /* 0x000000060f147220 */ /* 0x040fe20000400000 */
[----:B------:R-:W-:Y:S01]  /*04a0*/  FMUL R6, R15, R0 ;  /* 0x000000000f067220 */ /* 0x000fe20000400000 */
[--C-:B----4-:R-:W-:Y:S01]  /*04b0*/  FADD R7, R8, -R16.reuse ;  /* 0x8000001008077221 */ /* 0x110fe20000000000 */
[--C-:B------:R-:W-:Y:S01]  /*04c0*/  FADD R9, R9, -R16.reuse ;  /* 0x8000001009097221 */ /* 0x100fe20000000000 */
[--C-:B------:R-:W-:Y:S01]  /*04d0*/  FADD R15, R10, -R16.reuse ;  /* 0x800000100a0f7221 */ /* 0x100fe20000000000 */
[C-C-:B-----5:R-:W-:Y:S01]  /*04e0*/  FFMA R0, R24.reuse, R5, R23.reuse ;  /* 0x0000000518007223 */ /* 0x160fe20000000017 */
[----:B------:R-:W-:Y:S01]  /*04f0*/  FADD R11, R11, -R16 ;  /* 0x800000100b0b7221 */ /* 0x000fe20000000000 */
[C-C-:B------:R-:W-:Y:S01]  /*0500*/  FFMA R4, R24.reuse, R4, R23.reuse ;  /* 0x0000000418047223 */ /* 0x140fe20000000017 */
[C-C-:B------:R-:W-:Y:S01]  /*0510*/  FFMA R5, R24.reuse, R20, R23.reuse ;  /* 0x0000001418057223 */ /* 0x140fe20000000017 */
[----:B------:R-:W-:Y:S01]  /*0520*/  FFMA R23, R24, R6, R23 ;  /* 0x0000000618177223 */ /* 0x000fe20000000017 */
[C---:B------:R-:W-:Y:S01]  /*0530*/  FMUL R7, R14.reuse, R7 ;  /* 0x000000070e077220 */ /* 0x040fe20000400000 */
[C---:B------:R-:W-:Y:S01]  /*0540*/  FMUL R8, R14.reuse, R9 ;  /* 0x000000090e087220 */ /* 0x040fe20000400000 */
[C---:B------:R-:W-:Y:S01]  /*0550*/  FMUL R6, R14.reuse, R15 ;  /* 0x0000000f0e067220 */ /* 0x040fe20000400000 */
[----:B------:R-:W-:Y:S01]  /*0560*/  FMUL R14, R14, R11 ;  /* 0x0000000b0e0e7220 */ /* 0x000fe20000400000 */
[C-C-:B------:R-:W-:Y:S01]  /*0570*/  FFMA R9, R12.reuse, R7, R13.reuse ;  /* 0x000000070c097223 */ /* 0x140fe2000000000d */
[C-C-:B------:R-:W-:Y:S01]  /*0580*/  FFMA R8, R12.reuse, R8, R13.reuse ;  /* 0x000000080c087223 */ /* 0x140fe2000000000d */
[C-C-:B------:R-:W-:Y:S01]  /*0590*/  FFMA R10, R12.reuse, R6, R13.reuse ;  /* 0x000000060c0a7223 */ /* 0x140fe2000000000d */
[----:B------:R-:W-:Y:S01]  /*05a0*/  FFMA R14, R12, R14, R13 ;  /* 0x0000000e0c0e7223 */ /* 0x000fe2000000000d */
[----:B------:R-:W-:-:S02]  /*05b0*/  FSETP.GEU.AND P6, PT, R23, RZ, PT ;  /* 0x000000ff1700720b */ /* 0x000fc40003fce000 */
[----:B------:R-:W-:Y:S02]  /*05c0*/  FSETP.GEU.AND P0, PT, R5, RZ, PT ;  /* 0x000000ff0500720b */ /* 0x000fe40003f0e000 */
[----:B------:R-:W-:Y:S02]  /*05d0*/  FSETP.GEU.AND P1, PT, R4, RZ, PT ;  /* 0x000000ff0400720b */ /* 0x000fe40003f2e000 */
[----:B------:R-:W-:Y:S02]  /*05e0*/  FSETP.GEU.AND P3, PT, R14, RZ, PT ;  /* 0x000000ff0e00720b */ /* 0x000fe40003f6e000 */
[----:B------:R-:W-:Y:S02]  /*05f0*/  SEL R7, R23, RZ, P6 ;  /* 0x000000ff17077207 */ /* 0x000fe40003000000 */
[----:B------:R-:W-:Y:S02]  /*0600*/  FSETP.GEU.AND P2, PT, R0, RZ, PT ;  /* 0x000000ff0000720b */ /* 0x000fe40003f4e000 */
[----:B------:R-:W-:-:S02]  /*0610*/  FSETP.GEU.AND P4, PT, R10, RZ, PT ;  /* 0x000000ff0a00720b */ /* 0x000fc40003f8e000 */
[----:B------:R-:W-:Y:S02]  /*0620*/  FSETP.GEU.AND P5, PT, R9, RZ, PT ;  /* 0x000000ff0900720b */ /* 0x000fe40003fae000 */
[----:B------:R-:W-:Y:S02]  /*0630*/  FSETP.GEU.AND P6, PT, R8, RZ, PT ;  /* 0x000000ff0800720b */ /* 0x000fe40003fce000 */
[----:B------:R-:W-:Y:S01]  /*0640*/  SEL R6, R5, RZ, P0 ;  /* 0x000000ff05067207 */ /* 0x000fe20000000000 */
[----:B0-----:R-:W-:Y:S01]  /*0650*/  IMAD.WIDE R2, R18, 0x4, R2 ;  /* 0x0000000412027825 */ /* 0x001fe200078e0202 */
[----:B------:R-:W-:Y:S02]  /*0660*/  SEL R5, R4, RZ, P1 ;  /* 0x000000ff04057207 */ /* 0x000fe40000800000 */
[----:B------:R-:W-:Y:S02]  /*0670*/  SEL R15, R14, RZ, P3 ;  /* 0x000000ff0e0f7207 */ /* 0x000fe40001800000 */
[----:B------:R-:W-:-:S02]  /*0680*/  SEL R4, R0, RZ, P2 ;  /* 0x000000ff00047207 */ /* 0x000fc40001000000 */
[----:B------:R-:W-:Y:S02]  /*0690*/  SEL R14, R10, RZ, P4 ;  /* 0x000000ff0a0e7207 */ /* 0x000fe40002000000 */
[----:B------:R-:W-:Y:S02]  /*06a0*/  SEL R12, R9, RZ, P5 ;  /* 0x000000ff090c7207 */ /* 0x000fe40002800000 */
[----:B------:R-:W-:Y:S01]  /*06b0*/  SEL R13, R8, RZ, P6 ;  /* 0x000000ff080d7207 */ /* 0x000fe20003000000 */
[----:B------:R-:W-:Y:S04]  /*06c0*/  STG.E.128 desc[UR4][R2.64], R4 ;  /* 0x0000000402007986 */ /* 0x000fe8000c101d04 */
[----:B------:R-:W-:Y:S01]  /*06d0*/  STG.E.128 desc[UR4][R2.64+0x800], R12 ;  /* 0x0008000c02007986 */ /* 0x000fe2000c101d04 */
[----:B------:R-:W-:Y:S05]  /*06e0*/  EXIT ;  /* 0x000000000000794d */ /* 0x000fea0003800000 */
.L_x_0:
[----:B------:R-:W-:-:S00]  /*06f0*/  BRA `(.L_x_0) ;  /* 0xfffffffc00fc7947 */ /* 0x000fc0000383ffff */
[----:B------:R-:W-:-:S00]  /*0700*/  NOP ;  /* 0x0000000000007918 */ /* 0x000fc00000000000 */
[----:B------:R-:W-:-:S00]  /*0710*/  NOP ;  /* 0x0000000000007918 */ /* 0x000fc00000000000 */
[----:B------:R-:W-:-:S00]  /*0720*/  NOP ;  /* 0x0000000000007918 */ /* 0x000fc00000000000 */
[----:B------:R-:W-:-:S00]  /*0730*/  NOP ;  /* 0x0000000000007918 */ /* 0x000fc00000000000 */
[----:B------:R-:W-:-:S00]  /*0740*/  NOP ;  /* 0x0000000000007918 */ /* 0x000fc00000000000 */
[----:B------:R-:W-:-:S00]  /*0750*/  NOP ;  /* 0x0000000000007918 */ /* 0x000fc00000000000 */
[----:B------:R-:W-:-:S00]  /*0760*/  NOP ;  /* 0x0000000000007918 */ /* 0x000fc00000000000 */
[----:B------:R-:W-:-:S00]  /*0770*/  NOP ;  /* 0x0000000000007918 */ /* 0x000fc00000000000 */
.L_x_1:


//--------------------- .nv.global.init           --------------------------
	.section	.nv.global.init,"aw",@progbits
.nv.global.init:
	.type		_$_str,@object
	.size		_$_str,(_$_str_$_2 - _$_str)
_$_str:
        /*0000*/ 	.byte	0x5f, 0x5f, 0x43, 0x55, 0x44, 0x41, 0x5f, 0x46, 0x54, 0x5a, 0x00
	.type		_$_str_$_2,@object
	.size		_$_str_$_2,(.L_1 - _$_str_$_2)
_$_str_$_2:
        /*000b*/ 	.byte	0x5f, 0x5f, 0x43, 0x55, 0x44, 0x41, 0x5f, 0x50, 0x52, 0x45, 0x43, 0x5f, 0x53, 0x51, 0x52, 0x54
        /*001b*/ 	.byte	0x00
.L_1:


//--------------------- .nv.constant0.triton_poi_fused__native_batch_norm_legit_no_training_relu_0 --------------------------
	.section	.nv.constant0.triton_poi_fused__native_batch_norm_legit_no_training_relu_0,"a",@progbits
	.sectionflags	@""
	.align	4
.nv.constant0.triton_poi_fused__native_batch_norm_legit_no_training_relu_0:
	.zero		580
